	.headerflags	@"EF_CUDA_TEXMODE_UNIFIED EF_CUDA_64BIT_ADDRESS EF_CUDA_SM86 EF_CUDA_VIRTUAL_SM(EF_CUDA_SM86)"
	.elftype	@"ET_EXEC"


//--------------------- .nv.info                  --------------------------
	.section	.nv.info,"",@"SHT_CUDA_INFO"
	.align	4


	//----- nvinfo : EIATTR_REGCOUNT
	.align		4
        /*0000*/ 	.byte	0x04, 0x2f
        /*0002*/ 	.short	(.L_3 - .L_2)
	.align		4
.L_2:
        /*0004*/ 	.word	index@(l2norm_fwd_kernel)
        /*0008*/ 	.word	0x0000003e


	//----- nvinfo : EIATTR_MAX_STACK_SIZE
	.align		4
.L_3:
        /*000c*/ 	.byte	0x04, 0x23
        /*000e*/ 	.short	(.L_5 - .L_4)
	.align		4
.L_4:
        /*0010*/ 	.word	index@(l2norm_fwd_kernel)
        /*0014*/ 	.word	0x00000000


	//----- nvinfo : EIATTR_MIN_STACK_SIZE
	.align		4
.L_5:
        /*0018*/ 	.byte	0x04, 0x12
        /*001a*/ 	.short	(.L_7 - .L_6)
	.align		4
.L_6:
        /*001c*/ 	.word	index@(l2norm_fwd_kernel)
        /*0020*/ 	.word	0x00000000


	//----- nvinfo : EIATTR_FRAME_SIZE
	.align		4
.L_7:
        /*0024*/ 	.byte	0x04, 0x11
        /*0026*/ 	.short	(.L_9 - .L_8)
	.align		4
.L_8:
        /*0028*/ 	.word	index@(l2norm_fwd_kernel)
        /*002c*/ 	.word	0x00000000
.L_9:


//--------------------- .nv.info.l2norm_fwd_kernel --------------------------
	.section	.nv.info.l2norm_fwd_kernel,"",@"SHT_CUDA_INFO"
	.align	4


	//----- nvinfo : EIATTR_CUDA_API_VERSION
	.align		4
        /*0000*/ 	.byte	0x04, 0x37
        /*0002*/ 	.short	(.L_11 - .L_10)
.L_10:
        /*0004*/ 	.word	0x0000007b


	//----- nvinfo : EIATTR_SW2861232_WAR
	.align		4
.L_11:
        /*0008*/ 	.byte	0x01, 0x35
	.zero		2


	//----- nvinfo : EIATTR_PARAM_CBANK
	.align		4
        /*000c*/ 	.byte	0x04, 0x0a
        /*000e*/ 	.short	(.L_13 - .L_12)
	.align		4
.L_12:
        /*0010*/ 	.word	index@(.nv.constant0.l2norm_fwd_kernel)
        /*0014*/ 	.short	0x0160
        /*0016*/ 	.short	0x001c


	//----- nvinfo : EIATTR_CBANK_PARAM_SIZE
	.align		4
.L_13:
        /*0018*/ 	.byte	0x03, 0x19
        /*001a*/ 	.short	0x001c


	//----- nvinfo : EIATTR_KPARAM_INFO
	.align		4
        /*001c*/ 	.byte	0x04, 0x17
        /*001e*/ 	.short	(.L_15 - .L_14)
.L_14:
        /*0020*/ 	.word	0x00000000
        /*0024*/ 	.short	0x0003
        /*0026*/ 	.short	0x0018
        /*0028*/ 	.byte	0x00, 0xf0, 0x11, 0x00


	//----- nvinfo : EIATTR_KPARAM_INFO
	.align		4
.L_15:
        /*002c*/ 	.byte	0x04, 0x17
        /*002e*/ 	.short	(.L_17 - .L_16)
.L_16:
        /*0030*/ 	.word	0x00000000
        /*0034*/ 	.short	0x0002
        /*0036*/ 	.short	0x0010
        /*0038*/ 	.byte	0x00, 0xf0, 0x21, 0x00


	//----- nvinfo : EIATTR_KPARAM_INFO
	.align		4
.L_17:
        /*003c*/ 	.byte	0x04, 0x17
        /*003e*/ 	.short	(.L_19 - .L_18)
.L_18:
        /*0040*/ 	.word	0x00000000
        /*0044*/ 	.short	0x0001
        /*0046*/ 	.short	0x0008
        /*0048*/ 	.byte	0x00, 0xf0, 0x21, 0x00


	//----- nvinfo : EIATTR_KPARAM_INFO
	.align		4
.L_19:
        /*004c*/ 	.byte	0x04, 0x17
        /*004e*/ 	.short	(.L_21 - .L_20)
.L_20:
        /*0050*/ 	.word	0x00000000
        /*0054*/ 	.short	0x0000
        /*0056*/ 	.short	0x0000
        /*0058*/ 	.byte	0x00, 0xf0, 0x21, 0x00


	//----- nvinfo : EIATTR_MAXREG_COUNT
	.align		4
.L_21:
        /*005c*/ 	.byte	0x03, 0x1b
        /*005e*/ 	.short	0x00ff


	//----- nvinfo : EIATTR_COOP_GROUP_MASK_REGIDS
	.align		4
        /*0060*/ 	.byte	0x04, 0x29
        /*0062*/ 	.short	(.L_23 - .L_22)


	//   ....[0]....
.L_22:
        /*0064*/ 	.word	0xffffffff


	//   ....[1]....
        /*0068*/ 	.word	0xffffffff


	//   ....[2]....
        /*006c*/ 	.word	0xffffffff


	//   ....[3]....
        /*0070*/ 	.word	0xffffffff


	//   ....[4]....
        /*0074*/ 	.word	0xffffffff


	//   ....[5]....
        /*0078*/ 	.word	0xffffffff


	//   ....[6]....
        /*007c*/ 	.word	0xffffffff


	//   ....[7]....
        /*0080*/ 	.word	0xffffffff


	//   ....[8]....
        /*0084*/ 	.word	0xffffffff


	//   ....[9]....
        /*0088*/ 	.word	0xffffffff


	//   ....[10]....
        /*008c*/ 	.word	0xffffffff


	//   ....[11]....
        /*0090*/ 	.word	0xffffffff


	//   ....[12]....
        /*0094*/ 	.word	0xffffffff


	//   ....[13]....
        /*0098*/ 	.word	0xffffffff


	//   ....[14]....
        /*009c*/ 	.word	0xffffffff


	//   ....[15]....
        /*00a0*/ 	.word	0xffffffff


	//----- nvinfo : EIATTR_COOP_GROUP_INSTR_OFFSETS
	.align		4
.L_23:
        /*00a4*/ 	.byte	0x04, 0x28
        /*00a6*/ 	.short	(.L_25 - .L_24)


	//   ....[0]....
.L_24:
        /*00a8*/ 	.word	0x000004f0


	//   ....[1]....
        /*00ac*/ 	.word	0x000005c0


	//   ....[2]....
        /*00b0*/ 	.word	0x00000780


	//   ....[3]....
        /*00b4*/ 	.word	0x00000800


	//   ....[4]....
        /*00b8*/ 	.word	0x00000820


	//   ....[5]....
        /*00bc*/ 	.word	0x00000830


	//   ....[6]....
        /*00c0*/ 	.word	0x00000850


	//   ....[7]....
        /*00c4*/ 	.word	0x00000890


	//   ....[8]....
        /*00c8*/ 	.word	0x000008b0


	//   ....[9]....
        /*00cc*/ 	.word	0x000008d0


	//   ....[10]....
        /*00d0*/ 	.word	0x00000910


	//   ....[11]....
        /*00d4*/ 	.word	0x00000970


	//   ....[12]....
        /*00d8*/ 	.word	0x000009c0


	//   ....[13]....
        /*00dc*/ 	.word	0x00000a10


	//   ....[14]....
        /*00e0*/ 	.word	0x00000a60


	//   ....[15]....
        /*00e4*/ 	.word	0x00000ab0


	//----- nvinfo : EIATTR_EXIT_INSTR_OFFSETS
	.align		4
.L_25:
        /*00e8*/ 	.byte	0x04, 0x1c
        /*00ea*/ 	.short	(.L_27 - .L_26)


	//   ....[0]....
.L_26:
        /*00ec*/ 	.word	0x00001290


	//   ....[1]....
        /*00f0*/ 	.word	0x000012f0


	//----- nvinfo : EIATTR_MAX_THREADS
	.align		4
.L_27:
        /*00f4*/ 	.byte	0x04, 0x05
        /*00f6*/ 	.short	(.L_29 - .L_28)
.L_28:
        /*00f8*/ 	.word	0x00000040
        /*00fc*/ 	.word	0x00000001
        /*0100*/ 	.word	0x00000001
.L_29:


//--------------------- .nv.rel.action            --------------------------
	.section	.nv.rel.action,"",@"SHT_CUDA_RELOCINFO"
	.align	8
	.sectionentsize	8
        /*0000*/ 	.byte	0x73, 0x00, 0x00, 0x00, 0x00, 0x00, 0x00, 0x00, 0x00, 0x00, 0x00, 0x11, 0x25, 0x00, 0x05, 0x36


//--------------------- .nv.constant0.l2norm_fwd_kernel --------------------------
	.section	.nv.constant0.l2norm_fwd_kernel,"a",@progbits
	.align	4
.nv.constant0.l2norm_fwd_kernel:
	.zero		380


//--------------------- .text.l2norm_fwd_kernel   --------------------------
	.section	.text.l2norm_fwd_kernel,"ax",@progbits
	.sectionflags	@"SHF_BARRIERS=1"
	.sectioninfo	@"SHI_REGISTERS=62"
	.align	128
        .global         l2norm_fwd_kernel
        .type           l2norm_fwd_kernel,@function
        .size           l2norm_fwd_kernel,(.L_x_1 - l2norm_fwd_kernel)
        .other          l2norm_fwd_kernel,@"STO_CUDA_ENTRY STV_DEFAULT"
l2norm_fwd_kernel:
.text.l2norm_fwd_kernel:
[----:B------:R-:W-:-:S02]  /*0000*/  MOV R1, c[0x0][0x28] ;  /* 0x00000a0000017a02 */ /* 0x000fc40000000f00 */
[----:B------:R-:W0:Y:S01]  /*0010*/  S2R R0, SR_TID.X ;  /* 0x0000000000007919 */ /* 0x000e220000002100 */
[----:B------:R-:W-:Y:S01]  /*0020*/  CS2R R4, SRZ ;  /* 0x0000000000047805 */ /* 0x000fe2000001ff00 */
[----:B------:R-:W-:Y:S01]  /*0030*/  CS2R R6, SRZ ;  /* 0x0000000000067805 */ /* 0x000fe2000001ff00 */
[----:B------:R-:W-:Y:S01]  /*0040*/  ULDC.64 UR4, c[0x0][0x118] ;  /* 0x0000460000047ab9 */ /* 0x000fe20000000a00 */
[----:B------:R-:W1:Y:S01]  /*0050*/  S2R R21, SR_CTAID.X ;  /* 0x0000000000157919 */ /* 0x000e620000002500 */
[----:B0-----:R-:W-:Y:S02]  /*0060*/  SHF.R.U32.HI R30, RZ, 0x4, R0 ;  /* 0x00000004ff1e7819 */ /* 0x001fe40000011600 */
[----:B------:R-:W-:Y:S02]  /*0070*/  SHF.L.U32 R2, R0, 0x3, RZ ;  /* 0x0000000300027819 */ /* 0x000fe400000006ff */
[----:B-1----:R-:W-:Y:S02]  /*0080*/  SHF.L.U32 R21, R21, 0x6, RZ ;  /* 0x0000000615157819 */ /* 0x002fe400000006ff */
[----:B------:R-:W-:-:S02]  /*0090*/  SGXT.U32 R30, R30, 0x2 ;  /* 0x000000021e1e781a */ /* 0x000fc40000000000 */
[----:B------:R-:W-:Y:S02]  /*00a0*/  LOP3.LUT R16, R2, 0x78, RZ, 0xc0, !PT ;  /* 0x0000007802107812 */ /* 0x000fe400078ec0ff */
[----:B------:R-:W-:Y:S02]  /*00b0*/  LOP3.LUT R3, R21, R30, RZ, 0xfc, !PT ;  /* 0x0000001e15037212 */ /* 0x000fe400078efcff */
[----:B------:R-:W-:Y:S01]  /*00c0*/  SHF.R.S32.HI R2, RZ, 0x1f, R21 ;  /* 0x0000001fff027819 */ /* 0x000fe20000011415 */
[----:B------:R-:W-:Y:S01]  /*00d0*/  IMAD.WIDE.U32 R16, R16, 0x2, RZ ;  /* 0x0000000210107825 */ /* 0x000fe200078e00ff */
[C---:B------:R-:W-:Y:S02]  /*00e0*/  SHF.L.U32 R27, R3.reuse, 0x8, RZ ;  /* 0x00000008031b7819 */ /* 0x040fe400000006ff */
[C---:B------:R-:W-:Y:S02]  /*00f0*/  ISETP.GE.U32.AND P0, PT, R3.reuse, 0x10, PT ;  /* 0x000000100300780c */ /* 0x040fe40003f06070 */
[----:B------:R-:W-:-:S02]  /*0100*/  SHF.L.U64.HI R3, R3, 0x8, R2 ;  /* 0x0000000803037819 */ /* 0x000fc40000010202 */
[----:B------:R-:W-:Y:S02]  /*0110*/  LOP3.LUT R27, R27, R16, RZ, 0xfc, !PT ;  /* 0x000000101b1b7212 */ /* 0x000fe400078efcff */
[----:B------:R-:W-:Y:S02]  /*0120*/  ISETP.GE.U32.AND.EX P0, PT, R2, RZ, PT, P0 ;  /* 0x000000ff0200720c */ /* 0x000fe40003f06100 */
[----:B------:R-:W-:Y:S02]  /*0130*/  LOP3.LUT R24, R3, R17, RZ, 0xfc, !PT ;  /* 0x0000001103187212 */ /* 0x000fe400078efcff */
[----:B------:R-:W-:-:S04]  /*0140*/  IADD3 R10, P1, R27, c[0x0][0x160], RZ ;  /* 0x000058001b0a7a10 */ /* 0x000fc80007f3e0ff */
[----:B------:R-:W-:-:S05]  /*0150*/  IADD3.X R11, R24, c[0x0][0x164], RZ, P1, !PT ;  /* 0x00005900180b7a10 */ /* 0x000fca0000ffe4ff */
[----:B------:R0:W2:Y:S01]  /*0160*/  @!P0 LDG.E.128 R4, [R10.64] ;  /* 0x000000040a048981 */ /* 0x0000a2000c1e1d00 */
[C-C-:B------:R-:W-:Y:S01]  /*0170*/  LOP3.LUT R25, R21.reuse, 0x4, R30.reuse, 0xfe, !PT ;  /* 0x0000000415197812 */ /* 0x140fe200078efe1e */
[----:B------:R-:W-:Y:S01]  /*0180*/  CS2R R8, SRZ ;  /* 0x0000000000087805 */ /* 0x000fe2000001ff00 */
[----:B------:R-:W-:Y:S02]  /*0190*/  LOP3.LUT R23, R21, 0x8, R30, 0xfe, !PT ;  /* 0x0000000815177812 */ /* 0x000fe400078efe1e */
[C---:B------:R-:W-:Y:S02]  /*01a0*/  SHF.L.U32 R3, R25.reuse, 0x8, RZ ;  /* 0x0000000819037819 */ /* 0x040fe400000006ff */
[C---:B------:R-:W-:Y:S02]  /*01b0*/  ISETP.GE.U32.AND P3, PT, R25.reuse, 0x10, PT ;  /* 0x000000101900780c */ /* 0x040fe40003f66070 */
[----:B------:R-:W-:Y:S01]  /*01c0*/  SHF.L.U64.HI R25, R25, 0x8, R2 ;  /* 0x0000000819197819 */ /* 0x000fe20000010202 */
[----:B0-----:R-:W-:Y:S01]  /*01d0*/  CS2R R10, SRZ ;  /* 0x00000000000a7805 */ /* 0x001fe2000001ff00 */
[----:B------:R-:W-:-:S02]  /*01e0*/  LOP3.LUT R26, R3, R16, RZ, 0xfc, !PT ;  /* 0x00000010031a7212 */ /* 0x000fc400078efcff */
[----:B------:R-:W-:Y:S02]  /*01f0*/  ISETP.GE.U32.AND.EX P3, PT, R2, RZ, PT, P3 ;  /* 0x000000ff0200720c */ /* 0x000fe40003f66130 */
[----:B------:R-:W-:Y:S02]  /*0200*/  LOP3.LUT R25, R25, R17, RZ, 0xfc, !PT ;  /* 0x0000001119197212 */ /* 0x000fe400078efcff */
[----:B------:R-:W-:Y:S02]  /*0210*/  IADD3 R18, P1, R26, c[0x0][0x160], RZ ;  /* 0x000058001a127a10 */ /* 0x000fe40007f3e0ff */
[C---:B------:R-:W-:Y:S02]  /*0220*/  SHF.L.U32 R3, R23.reuse, 0x8, RZ ;  /* 0x0000000817037819 */ /* 0x040fe400000006ff */
[----:B------:R-:W-:Y:S02]  /*0230*/  ISETP.GE.U32.AND P2, PT, R23, 0x10, PT ;  /* 0x000000101700780c */ /* 0x000fe40003f46070 */
[----:B------:R-:W-:-:S02]  /*0240*/  LOP3.LUT R15, R21, 0xc, R30, 0xfe, !PT ;  /* 0x0000000c150f7812 */ /* 0x000fc400078efe1e */
[----:B------:R-:W-:Y:S02]  /*0250*/  IADD3.X R19, R25, c[0x0][0x164], RZ, P1, !PT ;  /* 0x0000590019137a10 */ /* 0x000fe40000ffe4ff */
[----:B------:R-:W-:Y:S02]  /*0260*/  SHF.L.U64.HI R23, R23, 0x8, R2 ;  /* 0x0000000817177819 */ /* 0x000fe40000010202 */
[----:B------:R-:W-:Y:S01]  /*0270*/  LOP3.LUT R20, R3, R16, RZ, 0xfc, !PT ;  /* 0x0000001003147212 */ /* 0x000fe200078efcff */
[----:B------:R0:W3:Y:S01]  /*0280*/  @!P3 LDG.E.128 R8, [R18.64] ;  /* 0x000000041208b981 */ /* 0x0000e2000c1e1d00 */
[----:B------:R-:W-:Y:S01]  /*0290*/  ISETP.GE.U32.AND.EX P2, PT, R2, RZ, PT, P2 ;  /* 0x000000ff0200720c */ /* 0x000fe20003f46120 */
[----:B------:R-:W-:Y:S01]  /*02a0*/  CS2R R12, SRZ ;  /* 0x00000000000c7805 */ /* 0x000fe2000001ff00 */
[C---:B------:R-:W-:Y:S02]  /*02b0*/  ISETP.GE.U32.AND P1, PT, R15.reuse, 0x10, PT ;  /* 0x000000100f00780c */ /* 0x040fe40003f26070 */
[----:B------:R-:W-:-:S02]  /*02c0*/  SHF.L.U32 R3, R15, 0x8, RZ ;  /* 0x000000080f037819 */ /* 0x000fc400000006ff */
[----:B------:R-:W-:Y:S02]  /*02d0*/  LOP3.LUT R23, R23, R17, RZ, 0xfc, !PT ;  /* 0x0000001117177212 */ /* 0x000fe400078efcff */
[----:B------:R-:W-:Y:S02]  /*02e0*/  IADD3 R32, P4, R20, c[0x0][0x160], RZ ;  /* 0x0000580014207a10 */ /* 0x000fe40007f9e0ff */
[----:B0-----:R-:W-:Y:S02]  /*02f0*/  SHF.L.U64.HI R19, R15, 0x8, R2 ;  /* 0x000000080f137819 */ /* 0x001fe40000010202 */
[----:B------:R-:W-:Y:S01]  /*0300*/  LOP3.LUT R3, R3, R16, RZ, 0xfc, !PT ;  /* 0x0000001003037212 */ /* 0x000fe200078efcff */
[----:B------:R-:W-:Y:S01]  /*0310*/  CS2R R14, SRZ ;  /* 0x00000000000e7805 */ /* 0x000fe2000001ff00 */
[----:B------:R-:W-:Y:S02]  /*0320*/  ISETP.GE.U32.AND.EX P1, PT, R2, RZ, PT, P1 ;  /* 0x000000ff0200720c */ /* 0x000fe40003f26110 */
[----:B------:R-:W-:-:S02]  /*0330*/  IADD3.X R33, R23, c[0x0][0x164], RZ, P4, !PT ;  /* 0x0000590017217a10 */ /* 0x000fc400027fe4ff */
[----:B------:R-:W-:Y:S02]  /*0340*/  LOP3.LUT R22, R19, R17, RZ, 0xfc, !PT ;  /* 0x0000001113167212 */ /* 0x000fe400078efcff */
[----:B------:R-:W-:Y:S01]  /*0350*/  IADD3 R34, P4, R3, c[0x0][0x160], RZ ;  /* 0x0000580003227a10 */ /* 0x000fe20007f9e0ff */
[----:B------:R-:W-:Y:S01]  /*0360*/  CS2R R16, SRZ ;  /* 0x0000000000107805 */ /* 0x000fe2000001ff00 */
[----:B------:R-:W-:Y:S01]  /*0370*/  CS2R R18, SRZ ;  /* 0x0000000000127805 */ /* 0x000fe2000001ff00 */
[----:B------:R0:W4:Y:S01]  /*0380*/  @!P2 LDG.E.128 R12, [R32.64] ;  /* 0x00000004200ca981 */ /* 0x000122000c1e1d00 */
[----:B------:R-:W-:-:S05]  /*0390*/  IADD3.X R35, R22, c[0x0][0x164], RZ, P4, !PT ;  /* 0x0000590016237a10 */ /* 0x000fca00027fe4ff */
[----:B------:R1:W5:Y:S01]  /*03a0*/  @!P1 LDG.E.128 R16, [R34.64] ;  /* 0x0000000422109981 */ /* 0x000362000c1e1d00 */
[--C-:B--2---:R-:W-:Y:S02]  /*03b0*/  HADD2.F32 R28, -RZ, R4.reuse.H1_H1 ;  /* 0x30000004ff1c7230 */ /* 0x104fe40000004100 */
[----:B------:R-:W-:Y:S02]  /*03c0*/  HADD2.F32 R29, -RZ, R4.H0_H0 ;  /* 0x20000004ff1d7230 */ /* 0x000fe40000004100 */
[--C-:B------:R-:W-:Y:S01]  /*03d0*/  HADD2.F32 R4, -RZ, R5.reuse.H0_H0 ;  /* 0x20000005ff047230 */ /* 0x100fe20000004100 */
[----:B------:R-:W-:Y:S01]  /*03e0*/  FMUL R36, R28, R28 ;  /* 0x0000001c1c247220 */ /* 0x000fe20000400000 */
[----:B------:R-:W-:Y:S02]  /*03f0*/  HADD2.F32 R31, -RZ, R5.H1_H1 ;  /* 0x30000005ff1f7230 */ /* 0x000fe40000004100 */
[----:B------:R-:W-:Y:S01]  /*0400*/  HADD2.F32 R5, -RZ, R6.H0_H0 ;  /* 0x20000006ff057230 */ /* 0x000fe20000004100 */
[----:B0-----:R-:W-:-:S04]  /*0410*/  FFMA R33, R29, R29, R36 ;  /* 0x0000001d1d217223 */ /* 0x001fc80000000024 */
[----:B------:R-:W-:-:S04]  /*0420*/  FFMA R32, R4, R4, R33 ;  /* 0x0000000404207223 */ /* 0x000fc80000000021 */
[----:B------:R-:W-:Y:S01]  /*0430*/  FFMA R36, R31, R31, R32 ;  /* 0x0000001f1f247223 */ /* 0x000fe20000000020 */
[----:B------:R-:W-:Y:S02]  /*0440*/  HADD2.F32 R32, -RZ, R6.H1_H1 ;  /* 0x30000006ff207230 */ /* 0x000fe40000004100 */
[----:B------:R-:W-:Y:S01]  /*0450*/  HADD2.F32 R6, -RZ, R7.H0_H0 ;  /* 0x20000007ff067230 */ /* 0x000fe20000004100 */
[----:B------:R-:W-:-:S04]  /*0460*/  FFMA R33, R5, R5, R36 ;  /* 0x0000000505217223 */ /* 0x000fc80000000024 */
[----:B-1----:R-:W-:Y:S01]  /*0470*/  FFMA R35, R32, R32, R33 ;  /* 0x0000002020237223 */ /* 0x002fe20000000021 */
[----:B------:R-:W-:-:S03]  /*0480*/  HADD2.F32 R33, -RZ, R7.H1_H1 ;  /* 0x30000007ff217230 */ /* 0x000fc60000004100 */
[----:B------:R-:W-:Y:S01]  /*0490*/  FFMA R34, R6, R6, R35 ;  /* 0x0000000606227223 */ /* 0x000fe20000000023 */
[----:B---3--:R-:W-:Y:S02]  /*04a0*/  HADD2.F32 R7, -RZ, R8.H0_H0 ;  /* 0x20000008ff077230 */ /* 0x008fe40000004100 */
[--C-:B------:R-:W-:Y:S01]  /*04b0*/  HADD2.F32 R35, -RZ, R10.reuse.H1_H1 ;  /* 0x3000000aff237230 */ /* 0x100fe20000004100 */
[----:B------:R-:W-:Y:S01]  /*04c0*/  FFMA R37, R33, R33, R34 ;  /* 0x0000002121257223 */ /* 0x000fe20000000022 */
[----:B------:R-:W-:Y:S02]  /*04d0*/  HADD2.F32 R39, -RZ, R10.H0_H0 ;  /* 0x2000000aff277230 */ /* 0x000fe40000004100 */
[--C-:B------:R-:W-:Y:S02]  /*04e0*/  HADD2.F32 R10, -RZ, R11.reuse.H1_H1 ;  /* 0x3000000bff0a7230 */ /* 0x100fe40000004100 */
[----:B------:R-:W0:Y:S01]  /*04f0*/  SHFL.BFLY PT, R34, R37, 0x8, 0x1f ;  /* 0x0d001f0025227f89 */ /* 0x000e2200000e0000 */
[----:B------:R-:W-:-:S02]  /*0500*/  HADD2.F32 R36, -RZ, R11.H0_H0 ;  /* 0x2000000bff247230 */ /* 0x000fc40000004100 */
[--C-:B----4-:R-:W-:Y:S02]  /*0510*/  HADD2.F32 R38, -RZ, R12.reuse.H1_H1 ;  /* 0x3000000cff267230 */ /* 0x110fe40000004100 */
[----:B------:R-:W-:Y:S02]  /*0520*/  HADD2.F32 R41, -RZ, R13.H0_H0 ;  /* 0x2000000dff297230 */ /* 0x000fe40000004100 */
[----:B------:R-:W-:Y:S02]  /*0530*/  HADD2.F32 R11, -RZ, R12.H0_H0 ;  /* 0x2000000cff0b7230 */ /* 0x000fe40000004100 */
[----:B-----5:R-:W-:Y:S01]  /*0540*/  HADD2.F32 R12, -RZ, R16.H1_H1 ;  /* 0x30000010ff0c7230 */ /* 0x020fe20000004100 */
[----:B0-----:R-:W-:Y:S01]  /*0550*/  FADD R45, R37, R34 ;  /* 0x00000022252d7221 */ /* 0x001fe20000000000 */
[----:B------:R-:W-:Y:S02]  /*0560*/  HADD2.F32 R34, -RZ, R8.H1_H1 ;  /* 0x30000008ff227230 */ /* 0x000fe40000004100 */
[--C-:B------:R-:W-:Y:S01]  /*0570*/  HADD2.F32 R8, -RZ, R9.reuse.H1_H1 ;  /* 0x30000009ff087230 */ /* 0x100fe20000004100 */
[----:B------:R-:W-:Y:S01]  /*0580*/  FMUL R43, R12, R12 ;  /* 0x0000000c0c2b7220 */ /* 0x000fe20000400000 */
[----:B------:R-:W-:Y:S01]  /*0590*/  HADD2.F32 R9, -RZ, R9.H0_H0 ;  /* 0x20000009ff097230 */ /* 0x000fe20000004100 */
[----:B------:R-:W-:Y:S01]  /*05a0*/  FMUL R40, R34, R34 ;  /* 0x0000002222287220 */ /* 0x000fe20000400000 */
[----:B------:R-:W-:Y:S01]  /*05b0*/  HADD2.F32 R37, -RZ, R13.H1_H1 ;  /* 0x3000000dff257230 */ /* 0x000fe20000004100 */
[----:B------:R-:W0:Y:S01]  /*05c0*/  SHFL.BFLY PT, R46, R45, 0x4, 0x1f ;  /* 0x0c801f002d2e7f89 */ /* 0x000e2200000e0000 */
[----:B------:R-:W-:Y:S01]  /*05d0*/  HADD2.F32 R16, -RZ, R16.H0_H0 ;  /* 0x20000010ff107230 */ /* 0x000fe20000004100 */
[----:B------:R-:W-:Y:S01]  /*05e0*/  FFMA R42, R7, R7, R40 ;  /* 0x00000007072a7223 */ /* 0x000fe20000000028 */
[----:B------:R-:W-:-:S03]  /*05f0*/  HADD2.F32 R40, -RZ, R14.H1_H1 ;  /* 0x3000000eff287230 */ /* 0x000fc60000004100 */
[----:B------:R-:W-:Y:S01]  /*0600*/  FFMA R13, R9, R9, R42 ;  /* 0x00000009090d7223 */ /* 0x000fe2000000002a */
[----:B------:R-:W-:Y:S01]  /*0610*/  HADD2.F32 R42, -RZ, R14.H0_H0 ;  /* 0x2000000eff2a7230 */ /* 0x000fe20000004100 */
[----:B------:R-:W-:Y:S01]  /*0620*/  FMUL R14, R38, R38 ;  /* 0x00000026260e7220 */ /* 0x000fe20000400000 */
[----:B------:R-:W-:Y:S01]  /*0630*/  FFMA R48, R16, R16, R43 ;  /* 0x0000001010307223 */ /* 0x000fe2000000002b */
[----:B------:R-:W-:Y:S01]  /*0640*/  FFMA R44, R8, R8, R13 ;  /* 0x00000008082c7223 */ /* 0x000fe2000000000d */
[--C-:B------:R-:W-:Y:S01]  /*0650*/  HADD2.F32 R13, -RZ, R17.reuse.H0_H0 ;  /* 0x20000011ff0d7230 */ /* 0x100fe20000004100 */
[----:B------:R-:W-:Y:S01]  /*0660*/  FFMA R14, R11, R11, R14 ;  /* 0x0000000b0b0e7223 */ /* 0x000fe2000000000e */
[----:B------:R-:W-:Y:S01]  /*0670*/  HADD2.F32 R17, -RZ, R17.H1_H1 ;  /* 0x30000011ff117230 */ /* 0x000fe20000004100 */
[----:B------:R-:W-:Y:S02]  /*0680*/  FFMA R44, R39, R39, R44 ;  /* 0x00000027272c7223 */ /* 0x000fe4000000002c */
[----:B------:R-:W-:Y:S01]  /*0690*/  FFMA R14, R41, R41, R14 ;  /* 0x00000029290e7223 */ /* 0x000fe2000000000e */
[----:B------:R-:W-:Y:S01]  /*06a0*/  FFMA R48, R13, R13, R48 ;  /* 0x0000000d0d307223 */ /* 0x000fe20000000030 */
[----:B------:R-:W-:Y:S01]  /*06b0*/  FFMA R43, R35, R35, R44 ;  /* 0x00000023232b7223 */ /* 0x000fe2000000002c */
[--C-:B------:R-:W-:Y:S01]  /*06c0*/  HADD2.F32 R44, -RZ, R15.reuse.H1_H1 ;  /* 0x3000000fff2c7230 */ /* 0x100fe20000004100 */
[----:B------:R-:W-:Y:S01]  /*06d0*/  FFMA R47, R37, R37, R14 ;  /* 0x00000025252f7223 */ /* 0x000fe2000000000e */
[----:B------:R-:W-:Y:S01]  /*06e0*/  FFMA R51, R17, R17, R48 ;  /* 0x0000001111337223 */ /* 0x000fe20000000030 */
[----:B------:R-:W-:Y:S01]  /*06f0*/  FFMA R43, R36, R36, R43 ;  /* 0x00000024242b7223 */ /* 0x000fe2000000002b */
[--C-:B------:R-:W-:Y:S01]  /*0700*/  HADD2.F32 R14, -RZ, R18.reuse.H0_H0 ;  /* 0x20000012ff0e7230 */ /* 0x100fe20000004100 */
[----:B------:R-:W-:Y:S01]  /*0710*/  FFMA R49, R42, R42, R47 ;  /* 0x0000002a2a317223 */ /* 0x000fe2000000002f */
[----:B------:R-:W-:Y:S01]  /*0720*/  HADD2.F32 R18, -RZ, R18.H1_H1 ;  /* 0x30000012ff127230 */ /* 0x000fe20000004100 */
[----:B------:R-:W-:Y:S01]  /*0730*/  FFMA R47, R10, R10, R43 ;  /* 0x0000000a0a2f7223 */ /* 0x000fe2000000002b */
[----:B------:R-:W-:Y:S01]  /*0740*/  HADD2.F32 R43, -RZ, R15.H0_H0 ;  /* 0x2000000fff2b7230 */ /* 0x000fe20000004100 */
[----:B------:R-:W-:Y:S01]  /*0750*/  FFMA R48, R40, R40, R49 ;  /* 0x0000002828307223 */ /* 0x000fe20000000031 */
[----:B------:R-:W-:Y:S01]  /*0760*/  FFMA R51, R14, R14, R51 ;  /* 0x0000000e0e337223 */ /* 0x000fe20000000033 */
[--C-:B------:R-:W-:Y:S01]  /*0770*/  HADD2.F32 R15, -RZ, R19.reuse.H0_H0 ;  /* 0x20000013ff0f7230 */ /* 0x100fe20000004100 */
[----:B------:R-:W1:Y:S01]  /*0780*/  SHFL.BFLY PT, R52, R47, 0x8, 0x1f ;  /* 0x0d001f002f347f89 */ /* 0x000e6200000e0000 */
[----:B------:R-:W-:Y:S01]  /*0790*/  FFMA R49, R43, R43, R48 ;  /* 0x0000002b2b317223 */ /* 0x000fe20000000030 */
[----:B------:R-:W-:Y:S01]  /*07a0*/  FFMA R50, R18, R18, R51 ;  /* 0x0000001212327223 */ /* 0x000fe20000000033 */
[----:B0-----:R-:W-:Y:S01]  /*07b0*/  FADD R55, R45, R46 ;  /* 0x0000002e2d377221 */ /* 0x001fe20000000000 */
[----:B------:R-:W-:Y:S01]  /*07c0*/  HADD2.F32 R19, -RZ, R19.H1_H1 ;  /* 0x30000013ff137230 */ /* 0x000fe20000004100 */
[----:B------:R-:W-:Y:S01]  /*07d0*/  FFMA R48, R44, R44, R49 ;  /* 0x0000002c2c307223 */ /* 0x000fe20000000031 */
[----:B------:R-:W-:Y:S01]  /*07e0*/  FFMA R50, R15, R15, R50 ;  /* 0x0000000f0f327223 */ /* 0x000fe20000000032 */
[----:B------:R-:W-:Y:S01]  /*07f0*/  FFMA R51, RZ, RZ, RZ ;  /* 0x000000ffff337223 */ /* 0x000fe200000000ff */
[----:B------:R-:W0:Y:S02]  /*0800*/  SHFL.BFLY PT, R46, R55, 0x2, 0x1f ;  /* 0x0c401f00372e7f89 */ /* 0x000e2400000e0000 */
[----:B------:R-:W-:-:S02]  /*0810*/  FFMA R53, R19, R19, R50 ;  /* 0x0000001313357223 */ /* 0x000fc40000000032 */
[----:B------:R-:W2:Y:S04]  /*0820*/  SHFL.BFLY PT, R45, R48, 0x8, 0x1f ;  /* 0x0d001f00302d7f89 */ /* 0x000ea800000e0000 */
[----:B------:R-:W3:Y:S01]  /*0830*/  SHFL.BFLY PT, R54, R53, 0x8, 0x1f ;  /* 0x0d001f0035367f89 */ /* 0x000ee200000e0000 */
[----:B-1----:R-:W-:-:S05]  /*0840*/  FADD R49, R47, R52 ;  /* 0x000000342f317221 */ /* 0x002fca0000000000 */
[----:B------:R-:W1:Y:S01]  /*0850*/  SHFL.BFLY PT, R52, R49, 0x4, 0x1f ;  /* 0x0c801f0031347f89 */ /* 0x000e6200000e0000 */
[----:B0-----:R-:W-:Y:S01]  /*0860*/  FADD R46, R55, R46 ;  /* 0x0000002e372e7221 */ /* 0x001fe20000000000 */
[----:B--2---:R-:W-:Y:S01]  /*0870*/  FADD R47, R48, R45 ;  /* 0x0000002d302f7221 */ /* 0x004fe20000000000 */
[----:B---3--:R-:W-:-:S04]  /*0880*/  FADD R45, R53, R54 ;  /* 0x00000036352d7221 */ /* 0x008fc80000000000 */
[----:B------:R-:W0:Y:S01]  /*0890*/  SHFL.BFLY PT, R50, R47, 0x4, 0x1f ;  /* 0x0c801f002f327f89 */ /* 0x000e2200000e0000 */
[----:B------:R-:W-:-:S03]  /*08a0*/  FFMA R54, RZ, RZ, R51 ;  /* 0x000000ffff367223 */ /* 0x000fc60000000033 */
[----:B------:R-:W2:Y:S01]  /*08b0*/  SHFL.BFLY PT, R51, R46, 0x1, 0x1f ;  /* 0x0c201f002e337f89 */ /* 0x000ea200000e0000 */
[----:B------:R-:W-:-:S03]  /*08c0*/  FFMA R54, RZ, RZ, R54 ;  /* 0x000000ffff367223 */ /* 0x000fc60000000036 */
[----:B------:R-:W3:Y:S01]  /*08d0*/  SHFL.BFLY PT, R48, R45, 0x4, 0x1f ;  /* 0x0c801f002d307f89 */ /* 0x000ee200000e0000 */
[----:B------:R-:W-:Y:S01]  /*08e0*/  FFMA R54, RZ, RZ, R54 ;  /* 0x000000ffff367223 */ /* 0x000fe20000000036 */
[----:B-1----:R-:W-:-:S03]  /*08f0*/  FADD R52, R49, R52 ;  /* 0x0000003431347221 */ /* 0x002fc60000000000 */
[----:B------:R-:W-:Y:S02]  /*0900*/  FFMA R54, RZ, RZ, R54 ;  /* 0x000000ffff367223 */ /* 0x000fe40000000036 */
[----:B------:R-:W1:Y:S02]  /*0910*/  SHFL.BFLY PT, R49, R52, 0x2, 0x1f ;  /* 0x0c401f0034317f89 */ /* 0x000e6400000e0000 */
[----:B------:R-:W-:-:S04]  /*0920*/  FFMA R54, RZ, RZ, R54 ;  /* 0x000000ffff367223 */ /* 0x000fc80000000036 */
[----:B------:R-:W-:Y:S01]  /*0930*/  FFMA R54, RZ, RZ, R54 ;  /* 0x000000ffff367223 */ /* 0x000fe20000000036 */
[----:B0-----:R-:W-:-:S03]  /*0940*/  FADD R50, R47, R50 ;  /* 0x000000322f327221 */ /* 0x001fc60000000000 */
[----:B------:R-:W-:Y:S01]  /*0950*/  FADD R54, R54, R54 ;  /* 0x0000003636367221 */ /* 0x000fe20000000000 */
[----:B--2---:R-:W-:Y:S01]  /*0960*/  FADD R51, R46, R51 ;  /* 0x000000332e337221 */ /* 0x004fe20000000000 */
[----:B------:R-:W0:Y:S02]  /*0970*/  SHFL.BFLY PT, R47, R50, 0x2, 0x1f ;  /* 0x0c401f00322f7f89 */ /* 0x000e2400000e0000 */
[----:B------:R-:W-:Y:S01]  /*0980*/  FADD R54, R54, R54 ;  /* 0x0000003636367221 */ /* 0x000fe20000000000 */
[----:B---3--:R-:W-:Y:S01]  /*0990*/  FADD R48, R45, R48 ;  /* 0x000000302d307221 */ /* 0x008fe20000000000 */
[----:B------:R-:W-:Y:S02]  /*09a0*/  FADD R45, R51, c[0x0][0x178] ;  /* 0x00005e00332d7621 */ /* 0x000fe40000000000 */
[----:B------:R-:W-:Y:S02]  /*09b0*/  FADD R54, R54, R54 ;  /* 0x0000003636367221 */ /* 0x000fe40000000000 */
[----:B------:R-:W2:Y:S02]  /*09c0*/  SHFL.BFLY PT, R53, R48, 0x2, 0x1f ;  /* 0x0c401f0030357f89 */ /* 0x000ea400000e0000 */
[----:B------:R-:W-:Y:S01]  /*09d0*/  FADD R54, R54, R54 ;  /* 0x0000003636367221 */ /* 0x000fe20000000000 */
[----:B------:R-:W3:Y:S01]  /*09e0*/  MUFU.SQRT R45, R45 ;  /* 0x0000002d002d7308 */ /* 0x000ee20000002000 */
[----:B-1----:R-:W-:-:S02]  /*09f0*/  FADD R49, R52, R49 ;  /* 0x0000003134317221 */ /* 0x002fc40000000000 */
[----:B------:R-:W-:-:S03]  /*0a00*/  FADD R54, R54, c[0x0][0x178] ;  /* 0x00005e0036367621 */ /* 0x000fc60000000000 */
[----:B------:R-:W1:Y:S02]  /*0a10*/  SHFL.BFLY PT, R52, R49, 0x1, 0x1f ;  /* 0x0c201f0031347f89 */ /* 0x000e6400000e0000 */
[----:B------:R-:W4:Y:S01]  /*0a20*/  MUFU.SQRT R46, R54 ;  /* 0x00000036002e7308 */ /* 0x000f220000002000 */
[----:B0-----:R-:W-:Y:S01]  /*0a30*/  FADD R50, R50, R47 ;  /* 0x0000002f32327221 */ /* 0x001fe20000000000 */
[----:B------:R-:W-:Y:S02]  /*0a40*/  MOV R47, 0x3e800000 ;  /* 0x3e800000002f7802 */ /* 0x000fe40000000f00 */
[C---:B---3--:R-:W-:Y:S02]  /*0a50*/  FSETP.GT.AND P4, PT, R45.reuse, 8.50705917302346158658e+37, PT ;  /* 0x7e8000002d00780b */ /* 0x048fe40003f84000 */
[----:B------:R-:W0:Y:S01]  /*0a60*/  SHFL.BFLY PT, R51, R50, 0x1, 0x1f ;  /* 0x0c201f0032337f89 */ /* 0x000e2200000e0000 */
[----:B------:R-:W-:Y:S01]  /*0a70*/  FSETP.GEU.AND P6, PT, R45, 1.175494350822287508e-38, PT ;  /* 0x008000002d00780b */ /* 0x000fe20003fce000 */
[----:B--2---:R-:W-:Y:S01]  /*0a80*/  FADD R53, R48, R53 ;  /* 0x0000003530357221 */ /* 0x004fe20000000000 */
[----:B------:R-:W-:-:S02]  /*0a90*/  FSEL R48, R47, 1, P4 ;  /* 0x3f8000002f307808 */ /* 0x000fc40002000000 */
[C---:B----4-:R-:W-:Y:S02]  /*0aa0*/  FSETP.GT.AND P5, PT, R46.reuse, 8.50705917302346158658e+37, PT ;  /* 0x7e8000002e00780b */ /* 0x050fe40003fa4000 */
[----:B------:R-:W2:Y:S02]  /*0ab0*/  SHFL.BFLY PT, R54, R53, 0x1, 0x1f ;  /* 0x0c201f0035367f89 */ /* 0x000ea400000e0000 */
[----:B------:R-:W-:Y:S02]  /*0ac0*/  FSEL R55, R47, 1, P5 ;  /* 0x3f8000002f377808 */ /* 0x000fe40002800000 */
[----:B------:R-:W-:Y:S01]  /*0ad0*/  @P4 FMUL R45, R45, 0.25 ;  /* 0x3e8000002d2d4820 */ /* 0x000fe20000400000 */
[----:B-1----:R-:W-:Y:S01]  /*0ae0*/  FADD R52, R49, R52 ;  /* 0x0000003431347221 */ /* 0x002fe20000000000 */
[----:B------:R-:W-:Y:S01]  /*0af0*/  FSETP.GEU.AND P4, PT, R46, 1.175494350822287508e-38, PT ;  /* 0x008000002e00780b */ /* 0x000fe20003f8e000 */
[----:B------:R-:W-:Y:S01]  /*0b00*/  @!P6 FMUL R48, R48, 16777216 ;  /* 0x4b8000003030e820 */ /* 0x000fe20000400000 */
[----:B------:R-:W-:Y:S01]  /*0b10*/  @!P6 FMUL R45, R45, 16777216 ;  /* 0x4b8000002d2de820 */ /* 0x000fe20000400000 */
[----:B------:R-:W-:-:S02]  /*0b20*/  FADD R52, R52, c[0x0][0x178] ;  /* 0x00005e0034347621 */ /* 0x000fc40000000000 */
[----:B------:R-:W-:Y:S02]  /*0b30*/  @P5 FMUL R46, R46, 0.25 ;  /* 0x3e8000002e2e5820 */ /* 0x000fe40000400000 */
[----:B------:R-:W1:Y:S01]  /*0b40*/  MUFU.SQRT R49, R52 ;  /* 0x0000003400317308 */ /* 0x000e620000002000 */
[----:B0-----:R-:W-:-:S05]  /*0b50*/  FADD R51, R50, R51 ;  /* 0x0000003332337221 */ /* 0x001fca0000000000 */
[----:B------:R-:W-:Y:S01]  /*0b60*/  @!P4 FMUL R46, R46, 16777216 ;  /* 0x4b8000002e2ec820 */ /* 0x000fe20000400000 */
[----:B------:R-:W-:Y:S01]  /*0b70*/  @!P4 FMUL R55, R55, 16777216 ;  /* 0x4b8000003737c820 */ /* 0x000fe20000400000 */
[----:B------:R-:W-:Y:S01]  /*0b80*/  FADD R51, R51, c[0x0][0x178] ;  /* 0x00005e0033337621 */ /* 0x000fe20000000000 */
[----:B------:R-:W0:Y:S01]  /*0b90*/  MUFU.RCP R57, R45 ;  /* 0x0000002d00397308 */ /* 0x000e220000001000 */
[----:B--2---:R-:W-:-:S04]  /*0ba0*/  FADD R54, R53, R54 ;  /* 0x0000003635367221 */ /* 0x004fc80000000000 */
[----:B------:R-:W-:-:S03]  /*0bb0*/  FADD R54, R54, c[0x0][0x178] ;  /* 0x00005e0036367621 */ /* 0x000fc60000000000 */
[----:B------:R-:W2:Y:S01]  /*0bc0*/  MUFU.SQRT R51, R51 ;  /* 0x0000003300337308 */ /* 0x000ea20000002000 */
[C---:B-1----:R-:W-:Y:S02]  /*0bd0*/  FSETP.GT.AND P5, PT, R49.reuse, 8.50705917302346158658e+37, PT ;  /* 0x7e8000003100780b */ /* 0x042fe40003fa4000 */
[----:B------:R-:W-:-:S05]  /*0be0*/  FSETP.GEU.AND P4, PT, R49, 1.175494350822287508e-38, PT ;  /* 0x008000003100780b */ /* 0x000fca0003f8e000 */
[----:B------:R-:W1:Y:S01]  /*0bf0*/  MUFU.RCP R46, R46 ;  /* 0x0000002e002e7308 */ /* 0x000e620000001000 */
[----:B0-----:R-:W-:-:S04]  /*0c00*/  FMUL R57, R57, R48 ;  /* 0x0000003039397220 */ /* 0x001fc80000400000 */
[-C--:B------:R-:W-:Y:S01]  /*0c10*/  FMUL R48, R28, R57.reuse ;  /* 0x000000391c307220 */ /* 0x080fe20000400000 */
[----:B------:R-:W-:Y:S01]  /*0c20*/  @P5 FMUL R49, R49, 0.25 ;  /* 0x3e80000031315820 */ /* 0x000fe20000400000 */
[-C--:B------:R-:W-:Y:S01]  /*0c30*/  FMUL R28, R4, R57.reuse ;  /* 0x00000039041c7220 */ /* 0x080fe20000400000 */
[----:B------:R-:W0:Y:S01]  /*0c40*/  MUFU.SQRT R53, R54 ;  /* 0x0000003600357308 */ /* 0x000e220000002000 */
[----:B--2---:R-:W-:Y:S01]  /*0c50*/  FSETP.GT.AND P6, PT, R51, 8.50705917302346158658e+37, PT ;  /* 0x7e8000003300780b */ /* 0x004fe20003fc4000 */
[----:B------:R-:W-:Y:S01]  /*0c60*/  @!P4 FMUL R49, R49, 16777216 ;  /* 0x4b8000003131c820 */ /* 0x000fe20000400000 */
[-C--:B------:R-:W-:Y:S01]  /*0c70*/  FMUL R31, R31, R57.reuse ;  /* 0x000000391f1f7220 */ /* 0x080fe20000400000 */
[-C--:B------:R-:W-:Y:S01]  /*0c80*/  FMUL R29, R29, R57.reuse ;  /* 0x000000391d1d7220 */ /* 0x080fe20000400000 */
[-C--:B------:R-:W-:Y:S01]  /*0c90*/  FMUL R50, R32, R57.reuse ;  /* 0x0000003920327220 */ /* 0x080fe20000400000 */
[----:B------:R-:W-:Y:S01]  /*0ca0*/  FMUL R52, R33, R57 ;  /* 0x0000003921347220 */ /* 0x000fe20000400000 */
[----:B------:R-:W-:Y:S01]  /*0cb0*/  STS [R30.X4], R57 ;  /* 0x000000391e007388 */ /* 0x000fe20000004800 */
[----:B-1----:R-:W-:Y:S01]  /*0cc0*/  FMUL R59, R46, R55 ;  /* 0x000000372e3b7220 */ /* 0x002fe20000400000 */
[----:B------:R-:W-:Y:S01]  /*0cd0*/  FSEL R46, R47, 1, P5 ;  /* 0x3f8000002f2e7808 */ /* 0x000fe20002800000 */
[----:B------:R-:W1:Y:S01]  /*0ce0*/  MUFU.RCP R49, R49 ;  /* 0x0000003100317308 */ /* 0x000e620000001000 */
[----:B------:R-:W-:-:S02]  /*0cf0*/  FSETP.GEU.AND P5, PT, R51, 1.175494350822287508e-38, PT ;  /* 0x008000003300780b */ /* 0x000fc40003fae000 */
[----:B------:R-:W-:Y:S01]  /*0d00*/  FSEL R55, R47, 1, P6 ;  /* 0x3f8000002f377808 */ /* 0x000fe20003000000 */
[----:B------:R-:W-:Y:S01]  /*0d10*/  @!P4 FMUL R46, R46, 16777216 ;  /* 0x4b8000002e2ec820 */ /* 0x000fe20000400000 */
[----:B------:R-:W-:Y:S01]  /*0d20*/  @P6 FMUL R51, R51, 0.25 ;  /* 0x3e80000033336820 */ /* 0x000fe20000400000 */
[C---:B0-----:R-:W-:Y:S01]  /*0d30*/  FSETP.GT.AND P4, PT, R53.reuse, 8.50705917302346158658e+37, PT ;  /* 0x7e8000003500780b */ /* 0x041fe20003f84000 */
[----:B------:R-:W-:Y:S01]  /*0d40*/  STS [R30.X4+0x40], R59 ;  /* 0x0000403b1e007388 */ /* 0x000fe20000004800 */
[----:B------:R-:W-:Y:S02]  /*0d50*/  FSETP.GEU.AND P6, PT, R53, 1.175494350822287508e-38, PT ;  /* 0x008000003500780b */ /* 0x000fe40003fce000 */
[----:B------:R-:W-:Y:S01]  /*0d60*/  FSEL R47, R47, 1, P4 ;  /* 0x3f8000002f2f7808 */ /* 0x000fe20002000000 */
[----:B------:R-:W-:Y:S01]  /*0d70*/  STS [R30.X4+0x50], R59 ;  /* 0x0000503b1e007388 */ /* 0x000fe20000004800 */
[----:B------:R-:W-:Y:S02]  /*0d80*/  F2FP.PACK_AB R4, R48, R29 ;  /* 0x0000001d3004723e */ /* 0x000fe400000000ff */
[----:B------:R-:W-:Y:S01]  /*0d90*/  @!P5 FMUL R51, R51, 16777216 ;  /* 0x4b8000003333d820 */ /* 0x000fe20000400000 */
[----:B------:R-:W-:Y:S01]  /*0da0*/  @!P5 FMUL R55, R55, 16777216 ;  /* 0x4b8000003737d820 */ /* 0x000fe20000400000 */
[----:B-1----:R-:W-:Y:S01]  /*0db0*/  FMUL R45, R49, R46 ;  /* 0x0000002e312d7220 */ /* 0x002fe20000400000 */
[----:B------:R-:W-:Y:S01]  /*0dc0*/  FMUL R49, R5, R57 ;  /* 0x0000003905317220 */ /* 0x000fe20000400000 */
[----:B------:R0:W1:Y:S01]  /*0dd0*/  MUFU.RCP R54, R51 ;  /* 0x0000003300367308 */ /* 0x0000620000001000 */
[----:B------:R-:W-:Y:S01]  /*0de0*/  @P4 FMUL R53, R53, 0.25 ;  /* 0x3e80000035354820 */ /* 0x000fe20000400000 */
[----:B------:R-:W-:Y:S01]  /*0df0*/  F2FP.PACK_AB R5, R31, R28 ;  /* 0x0000001c1f05723e */ /* 0x000fe200000000ff */
[----:B------:R-:W-:Y:S01]  /*0e00*/  @!P6 FMUL R47, R47, 16777216 ;  /* 0x4b8000002f2fe820 */ /* 0x000fe20000400000 */
[----:B------:R-:W-:Y:S01]  /*0e10*/  IADD3 R28, P4, R27, c[0x0][0x168], RZ ;  /* 0x00005a001b1c7a10 */ /* 0x000fe20007f9e0ff */
[----:B------:R-:W-:Y:S01]  /*0e20*/  @!P6 FMUL R53, R53, 16777216 ;  /* 0x4b8000003535e820 */ /* 0x000fe20000400000 */
[-C--:B------:R-:W-:Y:S01]  /*0e30*/  FMUL R34, R34, R45.reuse ;  /* 0x0000002d22227220 */ /* 0x080fe20000400000 */
[----:B------:R-:W-:Y:S01]  /*0e40*/  FMUL R9, R9, R45 ;  /* 0x0000002d09097220 */ /* 0x000fe20000400000 */
[----:B------:R-:W-:Y:S01]  /*0e50*/  IADD3.X R29, R24, c[0x0][0x16c], RZ, P4, !PT ;  /* 0x00005b00181d7a10 */ /* 0x000fe200027fe4ff */
[----:B------:R2:W3:Y:S01]  /*0e60*/  MUFU.RCP R46, R53 ;  /* 0x00000035002e7308 */ /* 0x0004e20000001000 */
[----:B0-----:R-:W-:Y:S01]  /*0e70*/  FMUL R51, R6, R57 ;  /* 0x0000003906337220 */ /* 0x001fe20000400000 */
[----:B------:R-:W-:Y:S01]  /*0e80*/  F2FP.PACK_AB R6, R50, R49 ;  /* 0x000000313206723e */ /* 0x000fe200000000ff */
[-C--:B------:R-:W-:Y:S01]  /*0e90*/  FMUL R39, R39, R45.reuse ;  /* 0x0000002d27277220 */ /* 0x080fe20000400000 */
[-C--:B------:R-:W-:Y:S01]  /*0ea0*/  FMUL R32, R35, R45.reuse ;  /* 0x0000002d23207220 */ /* 0x080fe20000400000 */
[-C--:B------:R-:W-:Y:S01]  /*0eb0*/  FMUL R36, R36, R45.reuse ;  /* 0x0000002d24247220 */ /* 0x080fe20000400000 */
[----:B------:R-:W-:Y:S01]  /*0ec0*/  FMUL R33, R10, R45 ;  /* 0x0000002d0a217220 */ /* 0x000fe20000400000 */
[----:B-1----:R-:W-:Y:S01]  /*0ed0*/  FMUL R55, R54, R55 ;  /* 0x0000003736377220 */ /* 0x002fe20000400000 */
[-C--:B------:R-:W-:Y:S01]  /*0ee0*/  FMUL R54, R8, R45.reuse ;  /* 0x0000002d08367220 */ /* 0x080fe20000400000 */
[----:B--2---:R-:W-:Y:S01]  /*0ef0*/  FMUL R53, R7, R45 ;  /* 0x0000002d07357220 */ /* 0x004fe20000400000 */
[----:B------:R-:W-:Y:S01]  /*0f00*/  F2FP.PACK_AB R7, R52, R51 ;  /* 0x000000333407723e */ /* 0x000fe200000000ff */
[-C--:B------:R-:W-:Y:S01]  /*0f10*/  FMUL R35, R11, R55.reuse ;  /* 0x000000370b237220 */ /* 0x080fe20000400000 */
[----:B------:R-:W-:Y:S01]  /*0f20*/  IADD3 R26, P5, R26, c[0x0][0x168], RZ ;  /* 0x00005a001a1a7a10 */ /* 0x000fe20007fbe0ff */
[----:B------:R-:W-:Y:S01]  /*0f30*/  FMUL R38, R38, R55 ;  /* 0x0000003726267220 */ /* 0x000fe20000400000 */
[----:B------:R-:W-:Y:S01]  /*0f40*/  F2FP.PACK_AB R8, R34, R53 ;  /* 0x000000352208723e */ /* 0x000fe200000000ff */
[----:B------:R-:W-:Y:S01]  /*0f50*/  @!P0 STG.E.128 [R28.64], R4 ;  /* 0x000000041c008986 */ /* 0x000fe2000c101d04 */
[----:B---3--:R-:W-:Y:S01]  /*0f60*/  FMUL R47, R46, R47 ;  /* 0x0000002f2e2f7220 */ /* 0x008fe20000400000 */
[----:B------:R-:W-:Y:S01]  /*0f70*/  IADD3 R20, P0, R20, c[0x0][0x168], RZ ;  /* 0x00005a0014147a10 */ /* 0x000fe20007f1e0ff */
[----:B------:R-:W-:Y:S01]  /*0f80*/  FMUL R46, R37, R55 ;  /* 0x00000037252e7220 */ /* 0x000fe20000400000 */
[----:B------:R-:W-:Y:S01]  /*0f90*/  IADD3.X R27, R25, c[0x0][0x16c], RZ, P5, !PT ;  /* 0x00005b00191b7a10 */ /* 0x000fe20002ffe4ff */
[-C--:B------:R-:W-:Y:S01]  /*0fa0*/  FMUL R24, R17, R47.reuse ;  /* 0x0000002f11187220 */ /* 0x080fe20000400000 */
[-C--:B------:R-:W-:Y:S01]  /*0fb0*/  FMUL R17, R18, R47.reuse ;  /* 0x0000002f12117220 */ /* 0x080fe20000400000 */
[-C--:B------:R-:W-:Y:S01]  /*0fc0*/  FMUL R18, R19, R47.reuse ;  /* 0x0000002f13127220 */ /* 0x080fe20000400000 */
[----:B------:R-:W-:Y:S01]  /*0fd0*/  LOP3.LUT R19, R21, 0x3f, R0, 0xf8, !PT ;  /* 0x0000003f15137812 */ /* 0x000fe200078ef800 */
[-C--:B------:R-:W-:Y:S01]  /*0fe0*/  FMUL R16, R16, R47.reuse ;  /* 0x0000002f10107220 */ /* 0x080fe20000400000 */
[----:B------:R-:W-:Y:S01]  /*0ff0*/  IADD3.X R21, R23, c[0x0][0x16c], RZ, P0, !PT ;  /* 0x00005b0017157a10 */ /* 0x000fe200007fe4ff */
[----:B------:R-:W-:Y:S01]  /*1000*/  FMUL R25, R12, R47 ;  /* 0x0000002f0c197220 */ /* 0x000fe20000400000 */
[----:B------:R-:W-:Y:S01]  /*1010*/  F2FP.PACK_AB R9, R54, R9 ;  /* 0x000000093609723e */ /* 0x000fe200000000ff */
[----:B------:R-:W-:Y:S01]  /*1020*/  FMUL R41, R41, R55 ;  /* 0x0000003729297220 */ /* 0x000fe20000400000 */
[----:B------:R-:W-:Y:S01]  /*1030*/  F2FP.PACK_AB R10, R32, R39 ;  /* 0x00000027200a723e */ /* 0x000fe200000000ff */
[-C--:B------:R-:W-:Y:S01]  /*1040*/  FMUL R42, R42, R55.reuse ;  /* 0x000000372a2a7220 */ /* 0x080fe20000400000 */
[----:B------:R-:W-:Y:S01]  /*1050*/  F2FP.PACK_AB R11, R33, R36 ;  /* 0x00000024210b723e */ /* 0x000fe200000000ff */
[-C--:B------:R-:W-:Y:S01]  /*1060*/  FMUL R37, R40, R55.reuse ;  /* 0x0000003728257220 */ /* 0x080fe20000400000 */
[----:B------:R-:W-:Y:S01]  /*1070*/  ISETP.GE.U32.AND P0, PT, R19, 0x10, PT ;  /* 0x000000101300780c */ /* 0x000fe20003f06070 */
[-C--:B------:R-:W-:Y:S01]  /*1080*/  FMUL R43, R43, R55.reuse ;  /* 0x000000372b2b7220 */ /* 0x080fe20000400000 */
[----:B------:R-:W-:Y:S01]  /*1090*/  FMUL R44, R44, R55 ;  /* 0x000000372c2c7220 */ /* 0x000fe20000400000 */
[-C--:B------:R-:W-:Y:S01]  /*10a0*/  FMUL R14, R14, R47.reuse ;  /* 0x0000002f0e0e7220 */ /* 0x080fe20000400000 */
[----:B------:R-:W-:Y:S01]  /*10b0*/  ISETP.GE.U32.AND.EX P0, PT, R2, RZ, PT, P0 ;  /* 0x000000ff0200720c */ /* 0x000fe20003f06100 */
[-C--:B------:R-:W-:Y:S01]  /*10c0*/  FMUL R13, R13, R47.reuse ;  /* 0x0000002f0d0d7220 */ /* 0x080fe20000400000 */
[----:B------:R-:W-:Y:S01]  /*10d0*/  FMUL R15, R15, R47 ;  /* 0x0000002f0f0f7220 */ /* 0x000fe20000400000 */
[----:B------:R-:W-:Y:S01]  /*10e0*/  @!P3 STG.E.128 [R26.64], R8 ;  /* 0x000000081a00b986 */ /* 0x000fe2000c101d04 */
[----:B------:R-:W-:-:S02]  /*10f0*/  F2FP.PACK_AB R12, R25, R16 ;  /* 0x00000010190c723e */ /* 0x000fc400000000ff */
[----:B------:R-:W-:Y:S01]  /*1100*/  IADD3 R16, P3, R3, c[0x0][0x168], RZ ;  /* 0x00005a0003107a10 */ /* 0x000fe20007f7e0ff */
[----:B------:R-:W-:Y:S01]  /*1110*/  STS [R30.X4+0x60], R59 ;  /* 0x0000603b1e007388 */ /* 0x000fe20000004800 */
[----:B------:R-:W-:Y:S02]  /*1120*/  F2FP.PACK_AB R40, R38, R35 ;  /* 0x000000232628723e */ /* 0x000fe400000000ff */
[----:B------:R-:W-:Y:S01]  /*1130*/  F2FP.PACK_AB R41, R46, R41 ;  /* 0x000000292e29723e */ /* 0x000fe200000000ff */
[----:B------:R-:W-:Y:S01]  /*1140*/  STS [R30.X4+0x70], R59 ;  /* 0x0000703b1e007388 */ /* 0x000fe20000004800 */
[----:B------:R-:W-:Y:S02]  /*1150*/  F2FP.PACK_AB R42, R37, R42 ;  /* 0x0000002a252a723e */ /* 0x000fe400000000ff */
[----:B------:R-:W-:Y:S01]  /*1160*/  F2FP.PACK_AB R43, R44, R43 ;  /* 0x0000002b2c2b723e */ /* 0x000fe200000000ff */
[----:B------:R-:W-:Y:S01]  /*1170*/  STS [R30.X4+0x80], R59 ;  /* 0x0000803b1e007388 */ /* 0x000fe20000004800 */
[----:B------:R-:W-:-:S02]  /*1180*/  F2FP.PACK_AB R14, R17, R14 ;  /* 0x0000000e110e723e */ /* 0x000fc400000000ff */
[----:B------:R-:W-:Y:S01]  /*1190*/  F2FP.PACK_AB R13, R24, R13 ;  /* 0x0000000d180d723e */ /* 0x000fe200000000ff */
[----:B------:R-:W-:Y:S01]  /*11a0*/  @!P2 STG.E.128 [R20.64], R40 ;  /* 0x000000281400a986 */ /* 0x000fe2000c101d04 */
[----:B------:R-:W-:Y:S02]  /*11b0*/  IADD3.X R17, R22, c[0x0][0x16c], RZ, P3, !PT ;  /* 0x00005b0016117a10 */ /* 0x000fe40001ffe4ff */
[----:B------:R-:W-:Y:S01]  /*11c0*/  F2FP.PACK_AB R15, R18, R15 ;  /* 0x0000000f120f723e */ /* 0x000fe200000000ff */
[----:B------:R-:W-:Y:S04]  /*11d0*/  STS [R30.X4+0x90], R59 ;  /* 0x0000903b1e007388 */ /* 0x000fe80000004800 */
        /* <DEDUP_REMOVED lines=9> */
[----:B------:R-:W-:Y:S04]  /*1270*/  @!P1 STG.E.128 [R16.64], R12 ;  /* 0x0000000c10009986 */ /* 0x000fe8000c101d04 */
[----:B------:R-:W-:Y:S06]  /*1280*/  BAR.SYNC 0x0 ;  /* 0x0000000000007b1d */ /* 0x000fec0000000000 */
[----:B------:R-:W-:Y:S05]  /*1290*/  @P0 EXIT ;  /* 0x000000000000094d */ /* 0x000fea0003800000 */
[----:B------:R-:W-:Y:S02]  /*12a0*/  LOP3.LUT R0, R0, 0x3f, RZ, 0xc0, !PT ;  /* 0x0000003f00007812 */ /* 0x000fe400078ec0ff */
[----:B------:R-:W-:-:S03]  /*12b0*/  LEA R4, P0, R19, c[0x0][0x170], 0x2 ;  /* 0x00005c0013047a11 */ /* 0x000fc600078010ff */
[----:B------:R-:W0:Y:S01]  /*12c0*/  LDS R3, [R0.X4] ;  /* 0x0000000000037984 */ /* 0x000e220000004800 */
[----:B------:R-:W-:-:S05]  /*12d0*/  LEA.HI.X R5, R19, c[0x0][0x174], R2, 0x2, P0 ;  /* 0x00005d0013057a11 */ /* 0x000fca00000f1402 */
[----:B0-----:R-:W-:Y:S01]  /*12e0*/  STG.E [R4.64], R3 ;  /* 0x0000000304007986 */ /* 0x001fe2000c101904 */
[----:B------:R-:W-:Y:S05]  /*12f0*/  EXIT ;  /* 0x000000000000794d */ /* 0x000fea0003800000 */
.L_x_0:
[----:B------:R-:W-:-:S00]  /*1300*/  BRA `(.L_x_0) ;  /* 0xfffffff000007947 */ /* 0x000fc0000383ffff */
[----:B------:R-:W-:-:S00]  /*1310*/  NOP ;  /* 0x0000000000007918 */ /* 0x000fc00000000000 */
        /* <DEDUP_REMOVED lines=14> */
.L_x_1:


//--------------------- .nv.global.init           --------------------------
	.section	.nv.global.init,"aw",@progbits
.nv.global.init:
	.type		_$_str,@object
	.size		_$_str,(_$_str_$_2 - _$_str)
_$_str:
        /*0000*/ 	.byte	0x5f, 0x5f, 0x43, 0x55, 0x44, 0x41, 0x5f, 0x46, 0x54, 0x5a, 0x00
	.type		_$_str_$_2,@object
	.size		_$_str_$_2,(.L_1 - _$_str_$_2)
_$_str_$_2:
        /*000b*/ 	.byte	0x5f, 0x5f, 0x43, 0x55, 0x44, 0x41, 0x5f, 0x50, 0x52, 0x45, 0x43, 0x5f, 0x53, 0x51, 0x52, 0x54
        /*001b*/ 	.byte	0x00
.L_1:


//--------------------- .nv.shared.l2norm_fwd_kernel --------------------------
	.section	.nv.shared.l2norm_fwd_kernel,"aw",@nobits
	.align	16
